//
// Generated by NVIDIA NVVM Compiler
//
// Compiler Build ID: CL-36424714
// Cuda compilation tools, release 13.0, V13.0.88
// Based on NVVM 20.0.0
//

.version 9.0
.target sm_100
.address_size 64

	// .globl	_Z3funPi
.extern .func  (.param .b32 func_retval0) vprintf
(
	.param .b64 vprintf_param_0,
	.param .b64 vprintf_param_1
)
;
.global .align 1 .b8 $str[4] = {37, 100, 10};

.visible .entry _Z3funPi(
	.param .u64 .ptr .align 1 _Z3funPi_param_0
)
{
	.local .align 8 .b8 	__local_depot0[16];
	.reg .b64 	%SP;
	.reg .b64 	%SPL;
	.reg .pred 	%p<2>;
	.reg .b32 	%r<4>;
	.reg .b64 	%rd<11>;

	mov.u64 	%SPL, __local_depot0;
	cvta.local.u64 	%SP, %SPL;
	ld.param.u64 	%rd1, [_Z3funPi_param_0];
	add.u64 	%rd3, %SPL, 0;
	add.u64 	%rd5, %SPL, 4;
	setp.ge.u64 	%p1, %rd3, %rd5;
	selp.u32 	%r1, 1, 0, %p1;
	add.u64 	%rd6, %SP, 8;
	add.u64 	%rd7, %SPL, 8;
	cvta.to.global.u64 	%rd8, %rd1;
	st.global.u32 	[%rd8], %r1;
	st.local.u32 	[%rd7], %r1;
	mov.u64 	%rd9, $str;
	cvta.global.u64 	%rd10, %rd9;
	{ // callseq 0, 0
	.param .b64 param0;
	st.param.b64 	[param0], %rd10;
	.param .b64 param1;
	st.param.b64 	[param1], %rd6;
	.param .b32 retval0;
	call.uni (retval0), 
	vprintf, 
	(
	param0, 
	param1
	);
	ld.param.b32 	%r2, [retval0];
	} // callseq 0
	ret;

}


// ===== COMPILED SASS (sm_100) =====

	.target	sm_100

	.elftype	@"ET_EXEC"


//--------------------- .note.nv.tkinfo           --------------------------
	.section	.note.nv.tkinfo,"",@"SHT_NOTE"
	.sectionflags	@"SHF_NOTE_NV_TKINFO"
	.tkinfo
        /*0018*/ 	.word	0x00000002
        /*0030*/ 	.string	""
        /*0030*/ 	.string	"ptxas"
        /*0030*/ 	.string	"Cuda compilation tools, release 13.0, V13.0.88"
        /*0030*/ 	.string	"Build cuda_13.0.r13.0/compiler.36424714_0"
        /*0030*/ 	.string	"-arch sm_100 -m 64 "



//--------------------- .note.nv.cuinfo           --------------------------
	.section	.note.nv.cuinfo,"",@"SHT_NOTE"
	.sectionflags	@"SHF_NOTE_NV_CUINFO"
        /*0018*/ 	.short	0x0002
        /*001a*/ 	.short	0x0064
        /*001c*/ 	.short	0x0082
	.zero		2


//--------------------- .nv.info                  --------------------------
	.section	.nv.info,"",@"SHT_CUDA_INFO"
	.align	4


	//----- nvinfo : EIATTR_REGCOUNT
	.align		4
        /*0000*/ 	.byte	0x04, 0x2f
        /*0002*/ 	.short	(.L_2 - .L_1)
	.align		4
.L_1:
        /*0004*/ 	.word	index@(_Z3funPi)
        /*0008*/ 	.word	0x00000018


	//----- nvinfo : EIATTR_FRAME_SIZE
	.align		4
.L_2:
        /*000c*/ 	.byte	0x04, 0x11
        /*000e*/ 	.short	(.L_4 - .L_3)
	.align		4
.L_3:
        /*0010*/ 	.word	index@(_Z3funPi)
        /*0014*/ 	.word	0x00000010


	//----- nvinfo : EIATTR_MIN_STACK_SIZE
	.align		4
.L_4:
        /*0018*/ 	.byte	0x04, 0x12
        /*001a*/ 	.short	(.L_6 - .L_5)
	.align		4
.L_5:
        /*001c*/ 	.word	index@(_Z3funPi)
        /*0020*/ 	.word	0x00000010
.L_6:


//--------------------- .nv.compat                --------------------------
	.section	.nv.compat,"",@"SHT_CUDA_COMPAT_INFO"
	.align	4
        /*0000*/ 	.byte	0x02, 0x09, 0x00, 0x00, 0x02, 0x02, 0x01, 0x00, 0x02, 0x05, 0x05, 0x00, 0x03, 0x07, 0x01, 0x01
        /*0010*/ 	.byte	0x02, 0x03, 0x00, 0x00, 0x02, 0x06, 0x01, 0x00, 0x04, 0x0b, 0x08, 0x00, 0x09, 0x00, 0x00, 0x00
        /*0020*/ 	.byte	0x00, 0x00, 0x00, 0x00


//--------------------- .nv.info._Z3funPi         --------------------------
	.section	.nv.info._Z3funPi,"",@"SHT_CUDA_INFO"
	.sectionflags	@""
	.align	4


	//----- nvinfo : EIATTR_CUDA_API_VERSION
	.align		4
        /*0000*/ 	.byte	0x04, 0x37
        /*0002*/ 	.short	(.L_8 - .L_7)
.L_7:
        /*0004*/ 	.word	0x00000082


	//----- nvinfo : EIATTR_KPARAM_INFO
	.align		4
.L_8:
        /*0008*/ 	.byte	0x04, 0x17
        /*000a*/ 	.short	(.L_10 - .L_9)
.L_9:
        /*000c*/ 	.word	0x00000000
        /*0010*/ 	.short	0x0000
        /*0012*/ 	.short	0x0000
        /*0014*/ 	.byte	0x00, 0xf5, 0x21, 0x00


	//----- nvinfo : EIATTR_SPARSE_MMA_MASK
	.align		4
.L_10:
        /*0018*/ 	.byte	0x03, 0x50
        /*001a*/ 	.short	0x0000


	//----- nvinfo : EIATTR_MAXREG_COUNT
	.align		4
        /*001c*/ 	.byte	0x03, 0x1b
        /*001e*/ 	.short	0x00ff


	//----- nvinfo : EIATTR_EXTERNS
	.align		4
        /*0020*/ 	.byte	0x04, 0x0f
        /*0022*/ 	.short	(.L_12 - .L_11)


	//   ....[0]....
	.align		4
.L_11:
        /*0024*/ 	.word	index@(vprintf)


	//----- nvinfo : EIATTR_MERCURY_ISA_VERSION
	.align		4
.L_12:
        /*0028*/ 	.byte	0x03, 0x5f
        /*002a*/ 	.short	0x0101


	//----- nvinfo : EIATTR_VRC_CTA_INIT_COUNT
	.align		4
        /*002c*/ 	.byte	0x02, 0x4a
	.zero		1
	.zero		1


	//----- nvinfo : EIATTR_SYSCALL_OFFSETS
	.align		4
        /*0030*/ 	.byte	0x04, 0x46
        /*0032*/ 	.short	(.L_14 - .L_13)


	//   ....[0]....
.L_13:
        /*0034*/ 	.word	0x00000150


	//----- nvinfo : EIATTR_EXIT_INSTR_OFFSETS
	.align		4
.L_14:
        /*0038*/ 	.byte	0x04, 0x1c
        /*003a*/ 	.short	(.L_16 - .L_15)


	//   ....[0]....
.L_15:
        /*003c*/ 	.word	0x00000160


	//----- nvinfo : EIATTR_CBANK_PARAM_SIZE
	.align		4
.L_16:
        /*0040*/ 	.byte	0x03, 0x19
        /*0042*/ 	.short	0x0008


	//----- nvinfo : EIATTR_PARAM_CBANK
	.align		4
        /*0044*/ 	.byte	0x04, 0x0a
        /*0046*/ 	.short	(.L_18 - .L_17)
	.align		4
.L_17:
        /*0048*/ 	.word	index@(.nv.constant0._Z3funPi)
        /*004c*/ 	.short	0x0380
        /*004e*/ 	.short	0x0008


	//----- nvinfo : EIATTR_SW_WAR
	.align		4
.L_18:
        /*0050*/ 	.byte	0x04, 0x36
        /*0052*/ 	.short	(.L_20 - .L_19)
.L_19:
        /*0054*/ 	.word	0x00000008
.L_20:


//--------------------- .nv.callgraph             --------------------------
	.section	.nv.callgraph,"",@"SHT_CUDA_CALLGRAPH"
	.align	4
	.sectionentsize	8
	.align		4
        /*0000*/ 	.word	0x00000000
	.align		4
        /*0004*/ 	.word	0xffffffff
	.align		4
        /*0008*/ 	.word	index@(_Z3funPi)
	.align		4
        /*000c*/ 	.word	index@(vprintf)
	.align		4
        /*0010*/ 	.word	0x00000000
	.align		4
        /*0014*/ 	.word	0xfffffffe
	.align		4
        /*0018*/ 	.word	0x00000000
	.align		4
        /*001c*/ 	.word	0xfffffffd
	.align		4
        /*0020*/ 	.word	0x00000000
	.align		4
        /*0024*/ 	.word	0xfffffffc


//--------------------- .nv.constant4             --------------------------
	.section	.nv.constant4,"a",@progbits
	.align	8
	.align		8
.nv.constant4:
        /*0000*/ 	.dword	vprintf
	.align		8
        /*0008*/ 	.dword	$str


//--------------------- .text._Z3funPi            --------------------------
	.section	.text._Z3funPi,"ax",@progbits
	.align	128
        .global         _Z3funPi
        .type           _Z3funPi,@function
        .size           _Z3funPi,(.L_x_2 - _Z3funPi)
        .other          _Z3funPi,@"STO_CUDA_ENTRY STV_DEFAULT"
_Z3funPi:
.text._Z3funPi:
[----:B------:R-:W0:Y:S02]  /*0000*/  LDC R1, c[0x0][0x37c] ;  /* 0x0000df00ff017b82 */ /* 0x000e240000000800 */
[----:B0-----:R-:W-:-:S06]  /*0010*/  VIADD R1, R1, 0xfffffff0 ;  /* 0xfffffff001017836 */ /* 0x001fcc0000000000 */
[----:B------:R-:W0:Y:S01]  /*0020*/  LDC.64 R2, c[0x0][0x380] ;  /* 0x0000e000ff027b82 */ /* 0x000e220000000a00 */
[----:B------:R-:W0:Y:S01]  /*0030*/  LDCU.64 UR4, c[0x0][0x358] ;  /* 0x00006b00ff0477ac */ /* 0x000e220008000a00 */
[----:B------:R-:W-:Y:S02]  /*0040*/  MOV R8, 0x0 ;  /* 0x0000000000087802 */ /* 0x000fe40000000f00 */
[C---:B------:R-:W-:Y:S01]  /*0050*/  IADD3 R0, P1, PT, R1.reuse, 0x4, RZ ;  /* 0x0000000401007810 */ /* 0x040fe20007f3e0ff */
[----:B------:R-:W1:Y:S03]  /*0060*/  LDCU.64 UR6, c[0x4][0x8] ;  /* 0x01000100ff0677ac */ /* 0x000e660008000a00 */
[----:B------:R-:W-:Y:S01]  /*0070*/  ISETP.GE.U32.AND P0, PT, R1, R0, PT ;  /* 0x000000000100720c */ /* 0x000fe20003f06070 */
[----:B------:R-:W-:Y:S01]  /*0080*/  IMAD.X R0, RZ, RZ, RZ, P1 ;  /* 0x000000ffff007224 */ /* 0x000fe200008e06ff */
[----:B------:R-:W2:Y:S04]  /*0090*/  LDC R6, c[0x0][0x2f8] ;  /* 0x0000be00ff067b82 */ /* 0x000ea80000000800 */
[----:B------:R-:W-:-:S04]  /*00a0*/  ISETP.GE.U32.AND.EX P0, PT, RZ, R0, PT, P0 ;  /* 0x00000000ff00720c */ /* 0x000fc80003f06100 */
[----:B------:R-:W-:Y:S01]  /*00b0*/  SEL R0, RZ, 0x1, !P0 ;  /* 0x00000001ff007807 */ /* 0x000fe20004000000 */
[----:B------:R-:W3:Y:S04]  /*00c0*/  LDC.64 R8, c[0x4][R8] ;  /* 0x0100000008087b82 */ /* 0x000ee80000000a00 */
[----:B------:R4:W-:Y:S01]  /*00d0*/  STL [R1+0x8], R0 ;  /* 0x0000080001007387 */ /* 0x0009e20000100800 */
[----:B-1----:R-:W-:Y:S02]  /*00e0*/  IMAD.U32 R4, RZ, RZ, UR6 ;  /* 0x00000006ff047e24 */ /* 0x002fe4000f8e00ff */
[----:B------:R-:W-:Y:S01]  /*00f0*/  IMAD.U32 R5, RZ, RZ, UR7 ;  /* 0x00000007ff057e24 */ /* 0x000fe2000f8e00ff */
[----:B0-----:R4:W-:Y:S01]  /*0100*/  STG.E desc[UR4][R2.64], R0 ;  /* 0x0000000002007986 */ /* 0x0019e2000c101904 */
[----:B------:R-:W0:Y:S01]  /*0110*/  LDCU UR4, c[0x0][0x2fc] ;  /* 0x00005f80ff0477ac */ /* 0x000e220008000800 */
[----:B--2---:R-:W-:-:S04]  /*0120*/  IADD3 R6, P0, P1, R1, 0x8, R6 ;  /* 0x0000000801067810 */ /* 0x004fc8000791e006 */
[----:B0--34-:R-:W-:-:S09]  /*0130*/  IADD3.X R7, PT, PT, RZ, UR4, RZ, P0, P1 ;  /* 0x00000004ff077c10 */ /* 0x019fd200087e24ff */
[----:B------:R-:W-:-:S07]  /*0140*/  LEPC R20, `(.L_x_0) ;  /* 0x000000001014794e */ /* 0x000fce0000000000 */
[----:B------:R-:W-:Y:S05]  /*0150*/  CALL.ABS.NOINC R8 ;  /* 0x0000000008007343 */ /* 0x000fea0003c00000 */
.L_x_0:
[----:B------:R-:W-:Y:S05]  /*0160*/  EXIT ;  /* 0x000000000000794d */ /* 0x000fea0003800000 */
.L_x_1:
[----:B------:R-:W-:-:S00]  /*0170*/  BRA `(.L_x_1) ;  /* 0xfffffffc00fc7947 */ /* 0x000fc0000383ffff */
[----:B------:R-:W-:-:S00]  /*0180*/  NOP ;  /* 0x0000000000007918 */ /* 0x000fc00000000000 */
[----:B------:R-:W-:-:S00]  /*0190*/  NOP ;  /* 0x0000000000007918 */ /* 0x000fc00000000000 */
[----:B------:R-:W-:-:S00]  /*01a0*/  NOP ;  /* 0x0000000000007918 */ /* 0x000fc00000000000 */
[----:B------:R-:W-:-:S00]  /*01b0*/  NOP ;  /* 0x0000000000007918 */ /* 0x000fc00000000000 */
[----:B------:R-:W-:-:S00]  /*01c0*/  NOP ;  /* 0x0000000000007918 */ /* 0x000fc00000000000 */
[----:B------:R-:W-:-:S00]  /*01d0*/  NOP ;  /* 0x0000000000007918 */ /* 0x000fc00000000000 */
[----:B------:R-:W-:-:S00]  /*01e0*/  NOP ;  /* 0x0000000000007918 */ /* 0x000fc00000000000 */
[----:B------:R-:W-:-:S00]  /*01f0*/  NOP ;  /* 0x0000000000007918 */ /* 0x000fc00000000000 */
.L_x_2:


//--------------------- .nv.global.init           --------------------------
	.section	.nv.global.init,"aw",@progbits
.nv.global.init:
	.type		$str,@object
	.size		$str,(.L_0 - $str)
$str:
        /*0000*/ 	.byte	0x25, 0x64, 0x0a, 0x00
.L_0:


//--------------------- .nv.shared.reserved.0     --------------------------
	.section	.nv.shared.reserved.0,"aw",@nobits
	.weak		__nv_reservedSMEM_offset_0_alias
	.size		__nv_reservedSMEM_offset_0_alias, 0, 64
	.other		__nv_reservedSMEM_offset_0_alias,@"STO_CUDA_RESERVED_SHARED STV_DEFAULT"
__nv_reservedSMEM_offset_0_alias:
	.zero		0
	.zero		64


//--------------------- .nv.constant0._Z3funPi    --------------------------
	.section	.nv.constant0._Z3funPi,"a",@progbits
	.sectionflags	@""
	.align	4
.nv.constant0._Z3funPi:
	.zero		904


//--------------------- SYMBOLS --------------------------

	.type		.nv.reservedSmem.offset0,@object
	.size		.nv.reservedSmem.offset0,0x4
	.type		vprintf,@function
